//
// Generated by NVIDIA NVVM Compiler
//
// Compiler Build ID: CL-36424714
// Cuda compilation tools, release 13.0, V13.0.88
// Based on NVVM 20.0.0
//

.version 9.0
.target sm_100
.address_size 64

	// .globl	_Z15halftomo_kernelPfS_S_iii

.visible .entry _Z15halftomo_kernelPfS_S_iii(
	.param .u64 .ptr .align 1 _Z15halftomo_kernelPfS_S_iii_param_0,
	.param .u64 .ptr .align 1 _Z15halftomo_kernelPfS_S_iii_param_1,
	.param .u64 .ptr .align 1 _Z15halftomo_kernelPfS_S_iii_param_2,
	.param .u32 _Z15halftomo_kernelPfS_S_iii_param_3,
	.param .u32 _Z15halftomo_kernelPfS_S_iii_param_4,
	.param .u32 _Z15halftomo_kernelPfS_S_iii_param_5
)
{
	.reg .pred 	%p<6>;
	.reg .b32 	%r<36>;
	.reg .b32 	%f<10>;
	.reg .b64 	%rd<23>;

	ld.param.u64 	%rd4, [_Z15halftomo_kernelPfS_S_iii_param_0];
	ld.param.u64 	%rd5, [_Z15halftomo_kernelPfS_S_iii_param_1];
	ld.param.u64 	%rd3, [_Z15halftomo_kernelPfS_S_iii_param_2];
	ld.param.u32 	%r8, [_Z15halftomo_kernelPfS_S_iii_param_3];
	ld.param.u32 	%r6, [_Z15halftomo_kernelPfS_S_iii_param_4];
	ld.param.u32 	%r7, [_Z15halftomo_kernelPfS_S_iii_param_5];
	cvta.to.global.u64 	%rd1, %rd5;
	cvta.to.global.u64 	%rd2, %rd4;
	mov.u32 	%r9, %ntid.x;
	mov.u32 	%r10, %ctaid.x;
	mov.u32 	%r11, %tid.x;
	mad.lo.s32 	%r1, %r9, %r10, %r11;
	mov.u32 	%r12, %ntid.y;
	mov.u32 	%r13, %ctaid.y;
	mov.u32 	%r14, %tid.y;
	mad.lo.s32 	%r15, %r12, %r13, %r14;
	add.s32 	%r16, %r8, 1;
	shr.u32 	%r17, %r16, 31;
	add.s32 	%r18, %r16, %r17;
	shr.s32 	%r19, %r18, 1;
	sub.s32 	%r4, %r6, %r7;
	shl.b32 	%r5, %r7, 1;
	setp.ge.s32 	%p1, %r1, %r5;
	setp.ge.s32 	%p2, %r15, %r19;
	or.pred  	%p3, %p1, %p2;
	@%p3 bra 	$L__BB0_6;
	sub.s32 	%r20, %r7, %r4;
	setp.ge.s32 	%p4, %r1, %r20;
	@%p4 bra 	$L__BB0_3;
	mad.lo.s32 	%r34, %r6, %r15, %r1;
	mul.wide.s32 	%rd19, %r34, 4;
	add.s64 	%rd20, %rd2, %rd19;
	ld.global.f32 	%f9, [%rd20];
	mad.lo.s32 	%r35, %r5, %r15, %r1;
	mul.wide.s32 	%rd21, %r35, 4;
	add.s64 	%rd22, %rd1, %rd21;
	st.global.f32 	[%rd22], %f9;
	bra.uni 	$L__BB0_6;
$L__BB0_3:
	setp.ge.s32 	%p5, %r1, %r6;
	@%p5 bra 	$L__BB0_5;
	sub.s32 	%r26, %r1, %r7;
	add.s32 	%r27, %r26, %r4;
	cvta.to.global.u64 	%rd10, %rd3;
	mul.wide.s32 	%rd11, %r27, 4;
	add.s64 	%rd12, %rd10, %rd11;
	ld.global.f32 	%f2, [%rd12];
	mov.f32 	%f3, 0f3F800000;
	sub.f32 	%f4, %f3, %f2;
	mad.lo.s32 	%r28, %r6, %r15, %r1;
	mul.wide.s32 	%rd13, %r28, 4;
	add.s64 	%rd14, %rd2, %rd13;
	ld.global.f32 	%f5, [%rd14];
	add.s32 	%r29, %r19, %r15;
	not.b32 	%r30, %r1;
	add.s32 	%r31, %r5, %r30;
	mad.lo.s32 	%r32, %r29, %r6, %r31;
	mul.wide.s32 	%rd15, %r32, 4;
	add.s64 	%rd16, %rd2, %rd15;
	ld.global.f32 	%f6, [%rd16];
	mul.f32 	%f7, %f2, %f6;
	fma.rn.f32 	%f8, %f4, %f5, %f7;
	mad.lo.s32 	%r33, %r5, %r15, %r1;
	mul.wide.s32 	%rd17, %r33, 4;
	add.s64 	%rd18, %rd1, %rd17;
	st.global.f32 	[%rd18], %f8;
	bra.uni 	$L__BB0_6;
$L__BB0_5:
	add.s32 	%r21, %r19, %r15;
	not.b32 	%r22, %r1;
	add.s32 	%r23, %r5, %r22;
	mad.lo.s32 	%r24, %r21, %r6, %r23;
	mul.wide.s32 	%rd6, %r24, 4;
	add.s64 	%rd7, %rd2, %rd6;
	ld.global.f32 	%f1, [%rd7];
	mad.lo.s32 	%r25, %r5, %r15, %r1;
	mul.wide.s32 	%rd8, %r25, 4;
	add.s64 	%rd9, %rd1, %rd8;
	st.global.f32 	[%rd9], %f1;
$L__BB0_6:
	ret;

}


// ===== COMPILED SASS (sm_100) =====

	.target	sm_100

	.elftype	@"ET_EXEC"


//--------------------- .note.nv.tkinfo           --------------------------
	.section	.note.nv.tkinfo,"",@"SHT_NOTE"
	.sectionflags	@"SHF_NOTE_NV_TKINFO"
	.tkinfo
        /*0018*/ 	.word	0x00000002
        /*0030*/ 	.string	""
        /*0030*/ 	.string	"ptxas"
        /*0030*/ 	.string	"Cuda compilation tools, release 13.0, V13.0.88"
        /*0030*/ 	.string	"Build cuda_13.0.r13.0/compiler.36424714_0"
        /*0030*/ 	.string	"-arch sm_100 -m 64 "



//--------------------- .note.nv.cuinfo           --------------------------
	.section	.note.nv.cuinfo,"",@"SHT_NOTE"
	.sectionflags	@"SHF_NOTE_NV_CUINFO"
        /*0018*/ 	.short	0x0002
        /*001a*/ 	.short	0x0064
        /*001c*/ 	.short	0x0082
	.zero		2


//--------------------- .nv.info                  --------------------------
	.section	.nv.info,"",@"SHT_CUDA_INFO"
	.align	4


	//----- nvinfo : EIATTR_REGCOUNT
	.align		4
        /*0000*/ 	.byte	0x04, 0x2f
        /*0002*/ 	.short	(.L_1 - .L_0)
	.align		4
.L_0:
        /*0004*/ 	.word	index@(_Z15halftomo_kernelPfS_S_iii)
        /*0008*/ 	.word	0x00000010


	//----- nvinfo : EIATTR_FRAME_SIZE
	.align		4
.L_1:
        /*000c*/ 	.byte	0x04, 0x11
        /*000e*/ 	.short	(.L_3 - .L_2)
	.align		4
.L_2:
        /*0010*/ 	.word	index@(_Z15halftomo_kernelPfS_S_iii)
        /*0014*/ 	.word	0x00000000


	//----- nvinfo : EIATTR_MIN_STACK_SIZE
	.align		4
.L_3:
        /*0018*/ 	.byte	0x04, 0x12
        /*001a*/ 	.short	(.L_5 - .L_4)
	.align		4
.L_4:
        /*001c*/ 	.word	index@(_Z15halftomo_kernelPfS_S_iii)
        /*0020*/ 	.word	0x00000000
.L_5:


//--------------------- .nv.compat                --------------------------
	.section	.nv.compat,"",@"SHT_CUDA_COMPAT_INFO"
	.align	4
        /*0000*/ 	.byte	0x02, 0x09, 0x00, 0x00, 0x02, 0x02, 0x01, 0x00, 0x02, 0x05, 0x05, 0x00, 0x03, 0x07, 0x01, 0x01
        /*0010*/ 	.byte	0x02, 0x03, 0x00, 0x00, 0x02, 0x06, 0x01, 0x00, 0x04, 0x0b, 0x08, 0x00, 0x09, 0x00, 0x00, 0x00
        /*0020*/ 	.byte	0x00, 0x00, 0x00, 0x00


//--------------------- .nv.info._Z15halftomo_kernelPfS_S_iii --------------------------
	.section	.nv.info._Z15halftomo_kernelPfS_S_iii,"",@"SHT_CUDA_INFO"
	.sectionflags	@""
	.align	4


	//----- nvinfo : EIATTR_CUDA_API_VERSION
	.align		4
        /*0000*/ 	.byte	0x04, 0x37
        /*0002*/ 	.short	(.L_7 - .L_6)
.L_6:
        /*0004*/ 	.word	0x00000082


	//----- nvinfo : EIATTR_KPARAM_INFO
	.align		4
.L_7:
        /*0008*/ 	.byte	0x04, 0x17
        /*000a*/ 	.short	(.L_9 - .L_8)
.L_8:
        /*000c*/ 	.word	0x00000000
        /*0010*/ 	.short	0x0005
        /*0012*/ 	.short	0x0020
        /*0014*/ 	.byte	0x00, 0xf0, 0x11, 0x00


	//----- nvinfo : EIATTR_KPARAM_INFO
	.align		4
.L_9:
        /*0018*/ 	.byte	0x04, 0x17
        /*001a*/ 	.short	(.L_11 - .L_10)
.L_10:
        /*001c*/ 	.word	0x00000000
        /*0020*/ 	.short	0x0004
        /*0022*/ 	.short	0x001c
        /*0024*/ 	.byte	0x00, 0xf0, 0x11, 0x00


	//----- nvinfo : EIATTR_KPARAM_INFO
	.align		4
.L_11:
        /*0028*/ 	.byte	0x04, 0x17
        /*002a*/ 	.short	(.L_13 - .L_12)
.L_12:
        /*002c*/ 	.word	0x00000000
        /*0030*/ 	.short	0x0003
        /*0032*/ 	.short	0x0018
        /*0034*/ 	.byte	0x00, 0xf0, 0x11, 0x00


	//----- nvinfo : EIATTR_KPARAM_INFO
	.align		4
.L_13:
        /*0038*/ 	.byte	0x04, 0x17
        /*003a*/ 	.short	(.L_15 - .L_14)
.L_14:
        /*003c*/ 	.word	0x00000000
        /*0040*/ 	.short	0x0002
        /*0042*/ 	.short	0x0010
        /*0044*/ 	.byte	0x00, 0xf5, 0x21, 0x00


	//----- nvinfo : EIATTR_KPARAM_INFO
	.align		4
.L_15:
        /*0048*/ 	.byte	0x04, 0x17
        /*004a*/ 	.short	(.L_17 - .L_16)
.L_16:
        /*004c*/ 	.word	0x00000000
        /*0050*/ 	.short	0x0001
        /*0052*/ 	.short	0x0008
        /*0054*/ 	.byte	0x00, 0xf5, 0x21, 0x00


	//----- nvinfo : EIATTR_KPARAM_INFO
	.align		4
.L_17:
        /*0058*/ 	.byte	0x04, 0x17
        /*005a*/ 	.short	(.L_19 - .L_18)
.L_18:
        /*005c*/ 	.word	0x00000000
        /*0060*/ 	.short	0x0000
        /*0062*/ 	.short	0x0000
        /*0064*/ 	.byte	0x00, 0xf5, 0x21, 0x00


	//----- nvinfo : EIATTR_SPARSE_MMA_MASK
	.align		4
.L_19:
        /*0068*/ 	.byte	0x03, 0x50
        /*006a*/ 	.short	0x0000


	//----- nvinfo : EIATTR_MAXREG_COUNT
	.align		4
        /*006c*/ 	.byte	0x03, 0x1b
        /*006e*/ 	.short	0x00ff


	//----- nvinfo : EIATTR_MERCURY_ISA_VERSION
	.align		4
        /*0070*/ 	.byte	0x03, 0x5f
        /*0072*/ 	.short	0x0101


	//----- nvinfo : EIATTR_VRC_CTA_INIT_COUNT
	.align		4
        /*0074*/ 	.byte	0x02, 0x4a
	.zero		1
	.zero		1


	//----- nvinfo : EIATTR_EXIT_INSTR_OFFSETS
	.align		4
        /*0078*/ 	.byte	0x04, 0x1c
        /*007a*/ 	.short	(.L_21 - .L_20)


	//   ....[0]....
.L_20:
        /*007c*/ 	.word	0x00000110


	//   ....[1]....
        /*0080*/ 	.word	0x000001f0


	//   ....[2]....
        /*0084*/ 	.word	0x00000370


	//   ....[3]....
        /*0088*/ 	.word	0x00000430


	//----- nvinfo : EIATTR_CRS_STACK_SIZE
	.align		4
.L_21:
        /*008c*/ 	.byte	0x04, 0x1e
        /*008e*/ 	.short	(.L_23 - .L_22)
.L_22:
        /*0090*/ 	.word	0x00000000


	//----- nvinfo : EIATTR_CBANK_PARAM_SIZE
	.align		4
.L_23:
        /*0094*/ 	.byte	0x03, 0x19
        /*0096*/ 	.short	0x0024


	//----- nvinfo : EIATTR_PARAM_CBANK
	.align		4
        /*0098*/ 	.byte	0x04, 0x0a
        /*009a*/ 	.short	(.L_25 - .L_24)
	.align		4
.L_24:
        /*009c*/ 	.word	index@(.nv.constant0._Z15halftomo_kernelPfS_S_iii)
        /*00a0*/ 	.short	0x0380
        /*00a2*/ 	.short	0x0024


	//----- nvinfo : EIATTR_SW_WAR
	.align		4
.L_25:
        /*00a4*/ 	.byte	0x04, 0x36
        /*00a6*/ 	.short	(.L_27 - .L_26)
.L_26:
        /*00a8*/ 	.word	0x00000008
.L_27:


//--------------------- .nv.callgraph             --------------------------
	.section	.nv.callgraph,"",@"SHT_CUDA_CALLGRAPH"
	.align	4
	.sectionentsize	8
	.align		4
        /*0000*/ 	.word	0x00000000
	.align		4
        /*0004*/ 	.word	0xffffffff
	.align		4
        /*0008*/ 	.word	0x00000000
	.align		4
        /*000c*/ 	.word	0xfffffffe
	.align		4
        /*0010*/ 	.word	0x00000000
	.align		4
        /*0014*/ 	.word	0xfffffffd
	.align		4
        /*0018*/ 	.word	0x00000000
	.align		4
        /*001c*/ 	.word	0xfffffffc


//--------------------- .text._Z15halftomo_kernelPfS_S_iii --------------------------
	.section	.text._Z15halftomo_kernelPfS_S_iii,"ax",@progbits
	.align	128
        .global         _Z15halftomo_kernelPfS_S_iii
        .type           _Z15halftomo_kernelPfS_S_iii,@function
        .size           _Z15halftomo_kernelPfS_S_iii,(.L_x_3 - _Z15halftomo_kernelPfS_S_iii)
        .other          _Z15halftomo_kernelPfS_S_iii,@"STO_CUDA_ENTRY STV_DEFAULT"
_Z15halftomo_kernelPfS_S_iii:
.text._Z15halftomo_kernelPfS_S_iii:
[----:B------:R-:W-:Y:S01]  /*0000*/  LDC R1, c[0x0][0x37c] ;  /* 0x0000df00ff017b82 */ /* 0x000fe20000000800 */
[----:B------:R-:W0:Y:S01]  /*0010*/  S2R R2, SR_CTAID.Y ;  /* 0x0000000000027919 */ /* 0x000e220000002600 */
[----:B------:R-:W1:Y:S06]  /*0020*/  LDCU.64 UR4, c[0x0][0x398] ;  /* 0x00007300ff0477ac */ /* 0x000e6c0008000a00 */
[----:B------:R-:W2:Y:S01]  /*0030*/  LDC R13, c[0x0][0x3a0] ;  /* 0x0000e800ff0d7b82 */ /* 0x000ea20000000800 */
[----:B------:R-:W0:Y:S01]  /*0040*/  S2R R5, SR_TID.Y ;  /* 0x0000000000057919 */ /* 0x000e220000002200 */
[----:B------:R-:W3:Y:S01]  /*0050*/  LDCU UR6, c[0x0][0x360] ;  /* 0x00006c00ff0677ac */ /* 0x000ee20008000800 */
[----:B------:R-:W3:Y:S01]  /*0060*/  S2R R3, SR_CTAID.X ;  /* 0x0000000000037919 */ /* 0x000ee20000002500 */
[----:B------:R-:W0:Y:S01]  /*0070*/  LDCU UR7, c[0x0][0x364] ;  /* 0x00006c80ff0777ac */ /* 0x000e220008000800 */
[----:B------:R-:W3:Y:S01]  /*0080*/  S2R R0, SR_TID.X ;  /* 0x0000000000007919 */ /* 0x000ee20000002100 */
[----:B-1----:R-:W-:-:S04]  /*0090*/  UIADD3 UR4, UPT, UPT, UR4, 0x1, URZ ;  /* 0x0000000104047890 */ /* 0x002fc8000fffe0ff */
[----:B------:R-:W-:-:S04]  /*00a0*/  ULEA.HI UR4, UR4, UR4, URZ, 0x1 ;  /* 0x0000000404047291 */ /* 0x000fc8000f8f08ff */
[----:B------:R-:W-:Y:S01]  /*00b0*/  USHF.R.S32.HI UR4, URZ, 0x1, UR4 ;  /* 0x00000001ff047899 */ /* 0x000fe20008011404 */
[----:B0-----:R-:W-:-:S05]  /*00c0*/  IMAD R2, R2, UR7, R5 ;  /* 0x0000000702027c24 */ /* 0x001fca000f8e0205 */
[----:B------:R-:W-:Y:S01]  /*00d0*/  ISETP.GE.AND P0, PT, R2, UR4, PT ;  /* 0x0000000402007c0c */ /* 0x000fe2000bf06270 */
[----:B---3--:R-:W-:Y:S01]  /*00e0*/  IMAD R3, R3, UR6, R0 ;  /* 0x0000000603037c24 */ /* 0x008fe2000f8e0200 */
[----:B--2---:R-:W-:-:S04]  /*00f0*/  SHF.L.U32 R0, R13, 0x1, RZ ;  /* 0x000000010d007819 */ /* 0x004fc800000006ff */
[----:B------:R-:W-:-:S13]  /*0100*/  ISETP.GE.OR P0, PT, R3, R0, P0 ;  /* 0x000000000300720c */ /* 0x000fda0000706670 */
[----:B------:R-:W-:Y:S05]  /*0110*/  @P0 EXIT ;  /* 0x000000000000094d */ /* 0x000fea0003800000 */
[----:B------:R-:W-:Y:S01]  /*0120*/  IADD3 R8, PT, PT, -R13, UR5, RZ ;  /* 0x000000050d087c10 */ /* 0x000fe2000fffe1ff */
[----:B------:R-:W0:Y:S03]  /*0130*/  LDCU.64 UR6, c[0x0][0x358] ;  /* 0x00006b00ff0677ac */ /* 0x000e260008000a00 */
[----:B------:R-:W-:-:S04]  /*0140*/  IADD3 R4, PT, PT, -R8, R13, RZ ;  /* 0x0000000d08047210 */ /* 0x000fc80007ffe1ff */
[----:B------:R-:W-:-:S13]  /*0150*/  ISETP.GE.AND P0, PT, R3, R4, PT ;  /* 0x000000040300720c */ /* 0x000fda0003f06270 */
[----:B0-----:R-:W-:Y:S05]  /*0160*/  @P0 BRA `(.L_x_0) ;  /* 0x0000000000240947 */ /* 0x001fea0003800000 */
[----:B------:R-:W0:Y:S01]  /*0170*/  LDC.64 R4, c[0x0][0x380] ;  /* 0x0000e000ff047b82 */ /* 0x000e220000000a00 */
[----:B------:R-:W-:-:S04]  /*0180*/  IMAD R7, R2, UR5, R3 ;  /* 0x0000000502077c24 */ /* 0x000fc8000f8e0203 */
[----:B0-----:R-:W-:-:S03]  /*0190*/  IMAD.WIDE R4, R7, 0x4, R4 ;  /* 0x0000000407047825 */ /* 0x001fc600078e0204 */
[----:B------:R-:W0:Y:S03]  /*01a0*/  LDC.64 R6, c[0x0][0x388] ;  /* 0x0000e200ff067b82 */ /* 0x000e260000000a00 */
[----:B------:R-:W2:Y:S01]  /*01b0*/  LDG.E R5, desc[UR6][R4.64] ;  /* 0x0000000604057981 */ /* 0x000ea2000c1e1900 */
[----:B------:R-:W-:-:S04]  /*01c0*/  IMAD R3, R2, R0, R3 ;  /* 0x0000000002037224 */ /* 0x000fc800078e0203 */
[----:B0-----:R-:W-:-:S05]  /*01d0*/  IMAD.WIDE R2, R3, 0x4, R6 ;  /* 0x0000000403027825 */ /* 0x001fca00078e0206 */
[----:B--2---:R-:W-:Y:S01]  /*01e0*/  STG.E desc[UR6][R2.64], R5 ;  /* 0x0000000502007986 */ /* 0x004fe2000c101906 */
[----:B------:R-:W-:Y:S05]  /*01f0*/  EXIT ;  /* 0x000000000000794d */ /* 0x000fea0003800000 */
.L_x_0:
[----:B------:R-:W-:-:S13]  /*0200*/  ISETP.GE.AND P0, PT, R3, UR5, PT ;  /* 0x0000000503007c0c */ /* 0x000fda000bf06270 */
[----:B------:R-:W-:Y:S05]  /*0210*/  @P0 BRA `(.L_x_1) ;  /* 0x0000000000580947 */ /* 0x000fea0003800000 */
[----:B------:R-:W0:Y:S01]  /*0220*/  LDC.64 R6, c[0x0][0x390] ;  /* 0x0000e400ff067b82 */ /* 0x000e220000000a00 */
[----:B------:R-:W-:Y:S02]  /*0230*/  LOP3.LUT R9, RZ, R3, RZ, 0x33, !PT ;  /* 0x00000003ff097212 */ /* 0x000fe400078e33ff */
[----:B------:R-:W-:Y:S02]  /*0240*/  IADD3 R10, PT, PT, R2, UR4, RZ ;  /* 0x00000004020a7c10 */ /* 0x000fe4000fffe0ff */
[----:B------:R-:W-:Y:S02]  /*0250*/  IADD3 R11, PT, PT, R0, R9, RZ ;  /* 0x00000009000b7210 */ /* 0x000fe40007ffe0ff */
[--C-:B------:R-:W-:Y:S01]  /*0260*/  IADD3 R9, PT, PT, R8, -R13, R3.reuse ;  /* 0x8000000d08097210 */ /* 0x100fe20007ffe003 */
[----:B------:R-:W1:Y:S01]  /*0270*/  LDC.64 R4, c[0x0][0x380] ;  /* 0x0000e000ff047b82 */ /* 0x000e620000000a00 */
[----:B------:R-:W-:Y:S02]  /*0280*/  IMAD R13, R2, UR5, R3 ;  /* 0x00000005020d7c24 */ /* 0x000fe4000f8e0203 */
[----:B------:R-:W-:-:S02]  /*0290*/  IMAD R11, R10, UR5, R11 ;  /* 0x000000050a0b7c24 */ /* 0x000fc4000f8e020b */
[----:B0-----:R-:W-:-:S06]  /*02a0*/  IMAD.WIDE R6, R9, 0x4, R6 ;  /* 0x0000000409067825 */ /* 0x001fcc00078e0206 */
[----:B------:R-:W2:Y:S01]  /*02b0*/  LDG.E R6, desc[UR6][R6.64] ;  /* 0x0000000606067981 */ /* 0x000ea2000c1e1900 */
[--C-:B-1----:R-:W-:Y:S02]  /*02c0*/  IMAD.WIDE R8, R11, 0x4, R4.reuse ;  /* 0x000000040b087825 */ /* 0x102fe400078e0204 */
[----:B------:R-:W0:Y:S02]  /*02d0*/  LDC.64 R10, c[0x0][0x388] ;  /* 0x0000e200ff0a7b82 */ /* 0x000e240000000a00 */
[----:B------:R-:W-:Y:S02]  /*02e0*/  IMAD.WIDE R4, R13, 0x4, R4 ;  /* 0x000000040d047825 */ /* 0x000fe400078e0204 */
[----:B------:R-:W3:Y:S04]  /*02f0*/  LDG.E R9, desc[UR6][R8.64] ;  /* 0x0000000608097981 */ /* 0x000ee8000c1e1900 */
[----:B------:R-:W4:Y:S01]  /*0300*/  LDG.E R5, desc[UR6][R4.64] ;  /* 0x0000000604057981 */ /* 0x000f22000c1e1900 */
[----:B------:R-:W-:-:S04]  /*0310*/  IMAD R13, R2, R0, R3 ;  /* 0x00000000020d7224 */ /* 0x000fc800078e0203 */
[----:B0-----:R-:W-:-:S04]  /*0320*/  IMAD.WIDE R10, R13, 0x4, R10 ;  /* 0x000000040d0a7825 */ /* 0x001fc800078e020a */
[C---:B--2---:R-:W-:Y:S01]  /*0330*/  FADD R0, -R6.reuse, 1 ;  /* 0x3f80000006007421 */ /* 0x044fe20000000100 */
[----:B---3--:R-:W-:-:S04]  /*0340*/  FMUL R3, R6, R9 ;  /* 0x0000000906037220 */ /* 0x008fc80000400000 */
[----:B----4-:R-:W-:-:S05]  /*0350*/  FFMA R3, R0, R5, R3 ;  /* 0x0000000500037223 */ /* 0x010fca0000000003 */
[----:B------:R-:W-:Y:S01]  /*0360*/  STG.E desc[UR6][R10.64], R3 ;  /* 0x000000030a007986 */ /* 0x000fe2000c101906 */
[----:B------:R-:W-:Y:S05]  /*0370*/  EXIT ;  /* 0x000000000000794d */ /* 0x000fea0003800000 */
.L_x_1:
[----:B------:R-:W0:Y:S01]  /*0380*/  LDC.64 R4, c[0x0][0x380] ;  /* 0x0000e000ff047b82 */ /* 0x000e220000000a00 */
[----:B------:R-:W-:Y:S02]  /*0390*/  LOP3.LUT R7, RZ, R3, RZ, 0x33, !PT ;  /* 0x00000003ff077212 */ /* 0x000fe400078e33ff */
[----:B------:R-:W-:Y:S02]  /*03a0*/  IADD3 R6, PT, PT, R2, UR4, RZ ;  /* 0x0000000402067c10 */ /* 0x000fe4000fffe0ff */
[----:B------:R-:W-:-:S05]  /*03b0*/  IADD3 R7, PT, PT, R0, R7, RZ ;  /* 0x0000000700077210 */ /* 0x000fca0007ffe0ff */
[----:B------:R-:W-:-:S04]  /*03c0*/  IMAD R7, R6, UR5, R7 ;  /* 0x0000000506077c24 */ /* 0x000fc8000f8e0207 */
[----:B0-----:R-:W-:Y:S02]  /*03d0*/  IMAD.WIDE R4, R7, 0x4, R4 ;  /* 0x0000000407047825 */ /* 0x001fe400078e0204 */
[----:B------:R-:W0:Y:S04]  /*03e0*/  LDC.64 R6, c[0x0][0x388] ;  /* 0x0000e200ff067b82 */ /* 0x000e280000000a00 */
[----:B------:R-:W2:Y:S01]  /*03f0*/  LDG.E R5, desc[UR6][R4.64] ;  /* 0x0000000604057981 */ /* 0x000ea2000c1e1900 */
[----:B------:R-:W-:-:S04]  /*0400*/  IMAD R3, R2, R0, R3 ;  /* 0x0000000002037224 */ /* 0x000fc800078e0203 */
[----:B0-----:R-:W-:-:S05]  /*0410*/  IMAD.WIDE R6, R3, 0x4, R6 ;  /* 0x0000000403067825 */ /* 0x001fca00078e0206 */
[----:B--2---:R-:W-:Y:S01]  /*0420*/  STG.E desc[UR6][R6.64], R5 ;  /* 0x0000000506007986 */ /* 0x004fe2000c101906 */
[----:B------:R-:W-:Y:S05]  /*0430*/  EXIT ;  /* 0x000000000000794d */ /* 0x000fea0003800000 */
.L_x_2:
[----:B------:R-:W-:-:S00]  /*0440*/  BRA `(.L_x_2) ;  /* 0xfffffffc00fc7947 */ /* 0x000fc0000383ffff */
[----:B------:R-:W-:-:S00]  /*0450*/  NOP ;  /* 0x0000000000007918 */ /* 0x000fc00000000000 */
        /* <DEDUP_REMOVED lines=10> */
.L_x_3:


//--------------------- .nv.shared.reserved.0     --------------------------
	.section	.nv.shared.reserved.0,"aw",@nobits
	.weak		__nv_reservedSMEM_offset_0_alias
	.size		__nv_reservedSMEM_offset_0_alias, 0, 64
	.other		__nv_reservedSMEM_offset_0_alias,@"STO_CUDA_RESERVED_SHARED STV_DEFAULT"
__nv_reservedSMEM_offset_0_alias:
	.zero		0
	.zero		64


//--------------------- .nv.constant0._Z15halftomo_kernelPfS_S_iii --------------------------
	.section	.nv.constant0._Z15halftomo_kernelPfS_S_iii,"a",@progbits
	.sectionflags	@""
	.align	4
.nv.constant0._Z15halftomo_kernelPfS_S_iii:
	.zero		932


//--------------------- SYMBOLS --------------------------

	.type		.nv.reservedSmem.offset0,@object
	.size		.nv.reservedSmem.offset0,0x4
